//
// Generated by NVIDIA NVVM Compiler
//
// Compiler Build ID: CL-36424714
// Cuda compilation tools, release 13.0, V13.0.88
// Based on NVVM 20.0.0
//

.version 9.0
.target sm_100
.address_size 64

	// .globl	_Z7kernel1Pf
// _ZZ7kernel1PfE4data has been demoted
// _ZZ7kernel2PfE4data has been demoted
// _ZZ6warmupPfE4data has been demoted

.visible .entry _Z7kernel1Pf(
	.param .u64 .ptr .align 1 _Z7kernel1Pf_param_0
)
{
	.reg .b32 	%r<10>;
	.reg .b64 	%rd<5>;
	// demoted variable
	.shared .align 4 .b8 _ZZ7kernel1PfE4data[4096];
	ld.param.u64 	%rd1, [_Z7kernel1Pf_param_0];
	cvta.to.global.u64 	%rd2, %rd1;
	mov.u32 	%r1, %tid.x;
	shl.b32 	%r2, %r1, 7;
	and.b32  	%r3, %r2, 3968;
	mov.u32 	%r4, _ZZ7kernel1PfE4data;
	add.s32 	%r5, %r4, %r3;
	shr.u32 	%r6, %r1, 3;
	and.b32  	%r7, %r6, 124;
	add.s32 	%r8, %r5, %r7;
	mov.b32 	%r9, 1120403456;
	st.shared.u32 	[%r8], %r9;
	mul.wide.u32 	%rd3, %r1, 4;
	add.s64 	%rd4, %rd2, %rd3;
	st.global.u32 	[%rd4], %r9;
	ret;

}
	// .globl	_Z7kernel2Pf
.visible .entry _Z7kernel2Pf(
	.param .u64 .ptr .align 1 _Z7kernel2Pf_param_0
)
{
	.reg .b32 	%r<9>;
	.reg .b64 	%rd<5>;
	// demoted variable
	.shared .align 4 .b8 _ZZ7kernel2PfE4data[4096];
	ld.param.u64 	%rd1, [_Z7kernel2Pf_param_0];
	cvta.to.global.u64 	%rd2, %rd1;
	mov.u32 	%r1, %tid.x;
	shl.b32 	%r2, %r1, 2;
	and.b32  	%r3, %r2, 3968;
	mov.u32 	%r4, _ZZ7kernel2PfE4data;
	add.s32 	%r5, %r4, %r3;
	and.b32  	%r6, %r2, 124;
	add.s32 	%r7, %r5, %r6;
	mov.b32 	%r8, 1120403456;
	st.shared.u32 	[%r7], %r8;
	mul.wide.u32 	%rd3, %r1, 4;
	add.s64 	%rd4, %rd2, %rd3;
	st.global.u32 	[%rd4], %r8;
	ret;

}
	// .globl	_Z6warmupPf
.visible .entry _Z6warmupPf(
	.param .u64 .ptr .align 1 _Z6warmupPf_param_0
)
{
	.reg .b32 	%r<10>;
	.reg .b64 	%rd<5>;
	// demoted variable
	.shared .align 4 .b8 _ZZ6warmupPfE4data[4096];
	ld.param.u64 	%rd1, [_Z6warmupPf_param_0];
	cvta.to.global.u64 	%rd2, %rd1;
	mov.u32 	%r1, %tid.x;
	shl.b32 	%r2, %r1, 7;
	and.b32  	%r3, %r2, 3968;
	mov.u32 	%r4, _ZZ6warmupPfE4data;
	add.s32 	%r5, %r4, %r3;
	shr.u32 	%r6, %r1, 3;
	and.b32  	%r7, %r6, 124;
	add.s32 	%r8, %r5, %r7;
	mov.b32 	%r9, 1120403456;
	st.shared.u32 	[%r8], %r9;
	mul.wide.u32 	%rd3, %r1, 4;
	add.s64 	%rd4, %rd2, %rd3;
	st.global.u32 	[%rd4], %r9;
	ret;

}


// ===== COMPILED SASS (sm_100) =====

	.target	sm_100

	.elftype	@"ET_EXEC"


//--------------------- .note.nv.tkinfo           --------------------------
	.section	.note.nv.tkinfo,"",@"SHT_NOTE"
	.sectionflags	@"SHF_NOTE_NV_TKINFO"
	.tkinfo
        /*0018*/ 	.word	0x00000002
        /*0030*/ 	.string	""
        /*0030*/ 	.string	"ptxas"
        /*0030*/ 	.string	"Cuda compilation tools, release 13.0, V13.0.88"
        /*0030*/ 	.string	"Build cuda_13.0.r13.0/compiler.36424714_0"
        /*0030*/ 	.string	"-arch sm_100 -m 64 "



//--------------------- .note.nv.cuinfo           --------------------------
	.section	.note.nv.cuinfo,"",@"SHT_NOTE"
	.sectionflags	@"SHF_NOTE_NV_CUINFO"
        /*0018*/ 	.short	0x0002
        /*001a*/ 	.short	0x0064
        /*001c*/ 	.short	0x0082
	.zero		2


//--------------------- .nv.info                  --------------------------
	.section	.nv.info,"",@"SHT_CUDA_INFO"
	.align	4


	//----- nvinfo : EIATTR_REGCOUNT
	.align		4
        /*0000*/ 	.byte	0x04, 0x2f
        /*0002*/ 	.short	(.L_1 - .L_0)
	.align		4
.L_0:
        /*0004*/ 	.word	index@(_Z7kernel1Pf)
        /*0008*/ 	.word	0x0000000a


	//----- nvinfo : EIATTR_FRAME_SIZE
	.align		4
.L_1:
        /*000c*/ 	.byte	0x04, 0x11
        /*000e*/ 	.short	(.L_3 - .L_2)
	.align		4
.L_2:
        /*0010*/ 	.word	index@(_Z7kernel1Pf)
        /*0014*/ 	.word	0x00000000


	//----- nvinfo : EIATTR_REGCOUNT
	.align		4
.L_3:
        /*0018*/ 	.byte	0x04, 0x2f
        /*001a*/ 	.short	(.L_5 - .L_4)
	.align		4
.L_4:
        /*001c*/ 	.word	index@(_Z7kernel2Pf)
        /*0020*/ 	.word	0x0000000a


	//----- nvinfo : EIATTR_FRAME_SIZE
	.align		4
.L_5:
        /*0024*/ 	.byte	0x04, 0x11
        /*0026*/ 	.short	(.L_7 - .L_6)
	.align		4
.L_6:
        /*0028*/ 	.word	index@(_Z7kernel2Pf)
        /*002c*/ 	.word	0x00000000


	//----- nvinfo : EIATTR_REGCOUNT
	.align		4
.L_7:
        /*0030*/ 	.byte	0x04, 0x2f
        /*0032*/ 	.short	(.L_9 - .L_8)
	.align		4
.L_8:
        /*0034*/ 	.word	index@(_Z6warmupPf)
        /*0038*/ 	.word	0x0000000a


	//----- nvinfo : EIATTR_FRAME_SIZE
	.align		4
.L_9:
        /*003c*/ 	.byte	0x04, 0x11
        /*003e*/ 	.short	(.L_11 - .L_10)
	.align		4
.L_10:
        /*0040*/ 	.word	index@(_Z6warmupPf)
        /*0044*/ 	.word	0x00000000


	//----- nvinfo : EIATTR_MIN_STACK_SIZE
	.align		4
.L_11:
        /*0048*/ 	.byte	0x04, 0x12
        /*004a*/ 	.short	(.L_13 - .L_12)
	.align		4
.L_12:
        /*004c*/ 	.word	index@(_Z6warmupPf)
        /*0050*/ 	.word	0x00000000


	//----- nvinfo : EIATTR_MIN_STACK_SIZE
	.align		4
.L_13:
        /*0054*/ 	.byte	0x04, 0x12
        /*0056*/ 	.short	(.L_15 - .L_14)
	.align		4
.L_14:
        /*0058*/ 	.word	index@(_Z7kernel2Pf)
        /*005c*/ 	.word	0x00000000


	//----- nvinfo : EIATTR_MIN_STACK_SIZE
	.align		4
.L_15:
        /*0060*/ 	.byte	0x04, 0x12
        /*0062*/ 	.short	(.L_17 - .L_16)
	.align		4
.L_16:
        /*0064*/ 	.word	index@(_Z7kernel1Pf)
        /*0068*/ 	.word	0x00000000
.L_17:


//--------------------- .nv.compat                --------------------------
	.section	.nv.compat,"",@"SHT_CUDA_COMPAT_INFO"
	.align	4
        /*0000*/ 	.byte	0x02, 0x09, 0x00, 0x00, 0x02, 0x02, 0x01, 0x00, 0x02, 0x05, 0x05, 0x00, 0x03, 0x07, 0x01, 0x01
        /*0010*/ 	.byte	0x02, 0x03, 0x00, 0x00, 0x02, 0x06, 0x01, 0x00, 0x04, 0x0b, 0x08, 0x00, 0x09, 0x00, 0x00, 0x00
        /*0020*/ 	.byte	0x00, 0x00, 0x00, 0x00


//--------------------- .nv.info._Z6warmupPf      --------------------------
	.section	.nv.info._Z6warmupPf,"",@"SHT_CUDA_INFO"
	.sectionflags	@""
	.align	4


	//----- nvinfo : EIATTR_CUDA_API_VERSION
	.align		4
        /*0000*/ 	.byte	0x04, 0x37
        /*0002*/ 	.short	(.L_19 - .L_18)
.L_18:
        /*0004*/ 	.word	0x00000082


	//----- nvinfo : EIATTR_KPARAM_INFO
	.align		4
.L_19:
        /*0008*/ 	.byte	0x04, 0x17
        /*000a*/ 	.short	(.L_21 - .L_20)
.L_20:
        /*000c*/ 	.word	0x00000000
        /*0010*/ 	.short	0x0000
        /*0012*/ 	.short	0x0000
        /*0014*/ 	.byte	0x00, 0xf5, 0x21, 0x00


	//----- nvinfo : EIATTR_SPARSE_MMA_MASK
	.align		4
.L_21:
        /*0018*/ 	.byte	0x03, 0x50
        /*001a*/ 	.short	0x0000


	//----- nvinfo : EIATTR_MAXREG_COUNT
	.align		4
        /*001c*/ 	.byte	0x03, 0x1b
        /*001e*/ 	.short	0x00ff


	//----- nvinfo : EIATTR_MERCURY_ISA_VERSION
	.align		4
        /*0020*/ 	.byte	0x03, 0x5f
        /*0022*/ 	.short	0x0101


	//----- nvinfo : EIATTR_VRC_CTA_INIT_COUNT
	.align		4
        /*0024*/ 	.byte	0x02, 0x4a
	.zero		1
	.zero		1


	//----- nvinfo : EIATTR_EXIT_INSTR_OFFSETS
	.align		4
        /*0028*/ 	.byte	0x04, 0x1c
        /*002a*/ 	.short	(.L_23 - .L_22)


	//   ....[0]....
.L_22:
        /*002c*/ 	.word	0x00000100


	//----- nvinfo : EIATTR_CBANK_PARAM_SIZE
	.align		4
.L_23:
        /*0030*/ 	.byte	0x03, 0x19
        /*0032*/ 	.short	0x0008


	//----- nvinfo : EIATTR_PARAM_CBANK
	.align		4
        /*0034*/ 	.byte	0x04, 0x0a
        /*0036*/ 	.short	(.L_25 - .L_24)
	.align		4
.L_24:
        /*0038*/ 	.word	index@(.nv.constant0._Z6warmupPf)
        /*003c*/ 	.short	0x0380
        /*003e*/ 	.short	0x0008


	//----- nvinfo : EIATTR_SW_WAR
	.align		4
.L_25:
        /*0040*/ 	.byte	0x04, 0x36
        /*0042*/ 	.short	(.L_27 - .L_26)
.L_26:
        /*0044*/ 	.word	0x00000008
.L_27:


//--------------------- .nv.info._Z7kernel2Pf     --------------------------
	.section	.nv.info._Z7kernel2Pf,"",@"SHT_CUDA_INFO"
	.sectionflags	@""
	.align	4


	//----- nvinfo : EIATTR_CUDA_API_VERSION
	.align		4
        /*0000*/ 	.byte	0x04, 0x37
        /*0002*/ 	.short	(.L_29 - .L_28)
.L_28:
        /*0004*/ 	.word	0x00000082


	//----- nvinfo : EIATTR_KPARAM_INFO
	.align		4
.L_29:
        /*0008*/ 	.byte	0x04, 0x17
        /*000a*/ 	.short	(.L_31 - .L_30)
.L_30:
        /*000c*/ 	.word	0x00000000
        /*0010*/ 	.short	0x0000
        /*0012*/ 	.short	0x0000
        /*0014*/ 	.byte	0x00, 0xf5, 0x21, 0x00


	//----- nvinfo : EIATTR_SPARSE_MMA_MASK
	.align		4
.L_31:
        /*0018*/ 	.byte	0x03, 0x50
        /*001a*/ 	.short	0x0000


	//----- nvinfo : EIATTR_MAXREG_COUNT
	.align		4
        /*001c*/ 	.byte	0x03, 0x1b
        /*001e*/ 	.short	0x00ff


	//----- nvinfo : EIATTR_MERCURY_ISA_VERSION
	.align		4
        /*0020*/ 	.byte	0x03, 0x5f
        /*0022*/ 	.short	0x0101


	//----- nvinfo : EIATTR_VRC_CTA_INIT_COUNT
	.align		4
        /*0024*/ 	.byte	0x02, 0x4a
	.zero		1
	.zero		1


	//----- nvinfo : EIATTR_EXIT_INSTR_OFFSETS
	.align		4
        /*0028*/ 	.byte	0x04, 0x1c
        /*002a*/ 	.short	(.L_33 - .L_32)


	//   ....[0]....
.L_32:
        /*002c*/ 	.word	0x000000f0


	//----- nvinfo : EIATTR_CBANK_PARAM_SIZE
	.align		4
.L_33:
        /*0030*/ 	.byte	0x03, 0x19
        /*0032*/ 	.short	0x0008


	//----- nvinfo : EIATTR_PARAM_CBANK
	.align		4
        /*0034*/ 	.byte	0x04, 0x0a
        /*0036*/ 	.short	(.L_35 - .L_34)
	.align		4
.L_34:
        /*0038*/ 	.word	index@(.nv.constant0._Z7kernel2Pf)
        /*003c*/ 	.short	0x0380
        /*003e*/ 	.short	0x0008


	//----- nvinfo : EIATTR_SW_WAR
	.align		4
.L_35:
        /*0040*/ 	.byte	0x04, 0x36
        /*0042*/ 	.short	(.L_37 - .L_36)
.L_36:
        /*0044*/ 	.word	0x00000008
.L_37:


//--------------------- .nv.info._Z7kernel1Pf     --------------------------
	.section	.nv.info._Z7kernel1Pf,"",@"SHT_CUDA_INFO"
	.sectionflags	@""
	.align	4


	//----- nvinfo : EIATTR_CUDA_API_VERSION
	.align		4
        /*0000*/ 	.byte	0x04, 0x37
        /*0002*/ 	.short	(.L_39 - .L_38)
.L_38:
        /*0004*/ 	.word	0x00000082


	//----- nvinfo : EIATTR_KPARAM_INFO
	.align		4
.L_39:
        /*0008*/ 	.byte	0x04, 0x17
        /*000a*/ 	.short	(.L_41 - .L_40)
.L_40:
        /*000c*/ 	.word	0x00000000
        /*0010*/ 	.short	0x0000
        /*0012*/ 	.short	0x0000
        /*0014*/ 	.byte	0x00, 0xf5, 0x21, 0x00


	//----- nvinfo : EIATTR_SPARSE_MMA_MASK
	.align		4
.L_41:
        /*0018*/ 	.byte	0x03, 0x50
        /*001a*/ 	.short	0x0000


	//----- nvinfo : EIATTR_MAXREG_COUNT
	.align		4
        /*001c*/ 	.byte	0x03, 0x1b
        /*001e*/ 	.short	0x00ff


	//----- nvinfo : EIATTR_MERCURY_ISA_VERSION
	.align		4
        /*0020*/ 	.byte	0x03, 0x5f
        /*0022*/ 	.short	0x0101


	//----- nvinfo : EIATTR_VRC_CTA_INIT_COUNT
	.align		4
        /*0024*/ 	.byte	0x02, 0x4a
	.zero		1
	.zero		1


	//----- nvinfo : EIATTR_EXIT_INSTR_OFFSETS
	.align		4
        /*0028*/ 	.byte	0x04, 0x1c
        /*002a*/ 	.short	(.L_43 - .L_42)


	//   ....[0]....
.L_42:
        /*002c*/ 	.word	0x00000100


	//----- nvinfo : EIATTR_CBANK_PARAM_SIZE
	.align		4
.L_43:
        /*0030*/ 	.byte	0x03, 0x19
        /*0032*/ 	.short	0x0008


	//----- nvinfo : EIATTR_PARAM_CBANK
	.align		4
        /*0034*/ 	.byte	0x04, 0x0a
        /*0036*/ 	.short	(.L_45 - .L_44)
	.align		4
.L_44:
        /*0038*/ 	.word	index@(.nv.constant0._Z7kernel1Pf)
        /*003c*/ 	.short	0x0380
        /*003e*/ 	.short	0x0008


	//----- nvinfo : EIATTR_SW_WAR
	.align		4
.L_45:
        /*0040*/ 	.byte	0x04, 0x36
        /*0042*/ 	.short	(.L_47 - .L_46)
.L_46:
        /*0044*/ 	.word	0x00000008
.L_47:


//--------------------- .nv.callgraph             --------------------------
	.section	.nv.callgraph,"",@"SHT_CUDA_CALLGRAPH"
	.align	4
	.sectionentsize	8
	.align		4
        /*0000*/ 	.word	0x00000000
	.align		4
        /*0004*/ 	.word	0xffffffff
	.align		4
        /*0008*/ 	.word	0x00000000
	.align		4
        /*000c*/ 	.word	0xfffffffe
	.align		4
        /*0010*/ 	.word	0x00000000
	.align		4
        /*0014*/ 	.word	0xfffffffd
	.align		4
        /*0018*/ 	.word	0x00000000
	.align		4
        /*001c*/ 	.word	0xfffffffc


//--------------------- .text._Z6warmupPf         --------------------------
	.section	.text._Z6warmupPf,"ax",@progbits
	.align	128
        .global         _Z6warmupPf
        .type           _Z6warmupPf,@function
        .size           _Z6warmupPf,(.L_x_3 - _Z6warmupPf)
        .other          _Z6warmupPf,@"STO_CUDA_ENTRY STV_DEFAULT"
_Z6warmupPf:
.text._Z6warmupPf:
[----:B------:R-:W-:Y:S01]  /*0000*/  LDC R1, c[0x0][0x37c] ;  /* 0x0000df00ff017b82 */ /* 0x000fe20000000800 */
[----:B------:R-:W0:Y:S07]  /*0010*/  S2R R7, SR_TID.X ;  /* 0x0000000000077919 */ /* 0x000e2e0000002100 */
[----:B------:R-:W1:Y:S01]  /*0020*/  S2UR UR5, SR_CgaCtaId ;  /* 0x00000000000579c3 */ /* 0x000e620000008800 */
[----:B------:R-:W2:Y:S01]  /*0030*/  LDCU.64 UR6, c[0x0][0x358] ;  /* 0x00006b00ff0677ac */ /* 0x000ea20008000a00 */
[----:B------:R-:W-:-:S06]  /*0040*/  UMOV UR4, 0x400 ;  /* 0x0000040000047882 */ /* 0x000fcc0000000000 */
[----:B------:R-:W3:Y:S01]  /*0050*/  LDC.64 R2, c[0x0][0x380] ;  /* 0x0000e000ff027b82 */ /* 0x000ee20000000a00 */
[----:B-1----:R-:W-:Y:S01]  /*0060*/  ULEA UR4, UR5, UR4, 0x18 ;  /* 0x0000000405047291 */ /* 0x002fe2000f8ec0ff */
[C---:B0-----:R-:W-:Y:S01]  /*0070*/  IMAD.SHL.U32 R0, R7.reuse, 0x80, RZ ;  /* 0x0000008007007824 */ /* 0x041fe200078e00ff */
[----:B------:R-:W-:Y:S01]  /*0080*/  SHF.R.U32.HI R4, RZ, 0x3, R7 ;  /* 0x00000003ff047819 */ /* 0x000fe20000011607 */
[----:B---3--:R-:W-:-:S03]  /*0090*/  IMAD.WIDE.U32 R2, R7, 0x4, R2 ;  /* 0x0000000407027825 */ /* 0x008fc600078e0002 */
[----:B------:R-:W-:Y:S01]  /*00a0*/  LOP3.LUT R0, R0, 0xf80, RZ, 0xc0, !PT ;  /* 0x00000f8000007812 */ /* 0x000fe200078ec0ff */
[----:B------:R-:W-:Y:S01]  /*00b0*/  IMAD.MOV.U32 R7, RZ, RZ, 0x42c80000 ;  /* 0x42c80000ff077424 */ /* 0x000fe200078e00ff */
[----:B------:R-:W-:-:S04]  /*00c0*/  LOP3.LUT R5, R4, 0x7c, RZ, 0xc0, !PT ;  /* 0x0000007c04057812 */ /* 0x000fc800078ec0ff */
[----:B------:R-:W-:Y:S01]  /*00d0*/  IADD3 R0, PT, PT, R5, UR4, R0 ;  /* 0x0000000405007c10 */ /* 0x000fe2000fffe000 */
[----:B--2---:R-:W-:Y:S04]  /*00e0*/  STG.E desc[UR6][R2.64], R7 ;  /* 0x0000000702007986 */ /* 0x004fe8000c101906 */
[----:B------:R-:W-:Y:S01]  /*00f0*/  STS [R0], R7 ;  /* 0x0000000700007388 */ /* 0x000fe20000000800 */
[----:B------:R-:W-:Y:S05]  /*0100*/  EXIT ;  /* 0x000000000000794d */ /* 0x000fea0003800000 */
.L_x_0:
[----:B------:R-:W-:-:S00]  /*0110*/  BRA `(.L_x_0) ;  /* 0xfffffffc00fc7947 */ /* 0x000fc0000383ffff */
[----:B------:R-:W-:-:S00]  /*0120*/  NOP ;  /* 0x0000000000007918 */ /* 0x000fc00000000000 */
        /* <DEDUP_REMOVED lines=13> */
.L_x_3:


//--------------------- .text._Z7kernel2Pf        --------------------------
	.section	.text._Z7kernel2Pf,"ax",@progbits
	.align	128
        .global         _Z7kernel2Pf
        .type           _Z7kernel2Pf,@function
        .size           _Z7kernel2Pf,(.L_x_4 - _Z7kernel2Pf)
        .other          _Z7kernel2Pf,@"STO_CUDA_ENTRY STV_DEFAULT"
_Z7kernel2Pf:
.text._Z7kernel2Pf:
[----:B------:R-:W-:Y:S01]  /*0000*/  LDC R1, c[0x0][0x37c] ;  /* 0x0000df00ff017b82 */ /* 0x000fe20000000800 */
[----:B------:R-:W0:Y:S07]  /*0010*/  S2R R7, SR_TID.X ;  /* 0x0000000000077919 */ /* 0x000e2e0000002100 */
[----:B------:R-:W1:Y:S01]  /*0020*/  S2UR UR5, SR_CgaCtaId ;  /* 0x00000000000579c3 */ /* 0x000e620000008800 */
[----:B------:R-:W2:Y:S01]  /*0030*/  LDCU.64 UR6, c[0x0][0x358] ;  /* 0x00006b00ff0677ac */ /* 0x000ea20008000a00 */
[----:B------:R-:W-:-:S06]  /*0040*/  UMOV UR4, 0x400 ;  /* 0x0000040000047882 */ /* 0x000fcc0000000000 */
[----:B------:R-:W3:Y:S01]  /*0050*/  LDC.64 R2, c[0x0][0x380] ;  /* 0x0000e000ff027b82 */ /* 0x000ee20000000a00 */
[----:B-1----:R-:W-:Y:S01]  /*0060*/  ULEA UR4, UR5, UR4, 0x18 ;  /* 0x0000000405047291 */ /* 0x002fe2000f8ec0ff */
[C---:B0-----:R-:W-:Y:S02]  /*0070*/  IMAD.SHL.U32 R0, R7.reuse, 0x4, RZ ;  /* 0x0000000407007824 */ /* 0x041fe400078e00ff */
[----:B---3--:R-:W-:-:S03]  /*0080*/  IMAD.WIDE.U32 R2, R7, 0x4, R2 ;  /* 0x0000000407027825 */ /* 0x008fc600078e0002 */
[C---:B------:R-:W-:Y:S01]  /*0090*/  LOP3.LUT R4, R0.reuse, 0xf80, RZ, 0xc0, !PT ;  /* 0x00000f8000047812 */ /* 0x040fe200078ec0ff */
[----:B------:R-:W-:Y:S01]  /*00a0*/  IMAD.MOV.U32 R7, RZ, RZ, 0x42c80000 ;  /* 0x42c80000ff077424 */ /* 0x000fe200078e00ff */
[----:B------:R-:W-:-:S04]  /*00b0*/  LOP3.LUT R5, R0, 0x7c, RZ, 0xc0, !PT ;  /* 0x0000007c00057812 */ /* 0x000fc800078ec0ff */
[----:B------:R-:W-:Y:S01]  /*00c0*/  IADD3 R4, PT, PT, R5, UR4, R4 ;  /* 0x0000000405047c10 */ /* 0x000fe2000fffe004 */
[----:B--2---:R-:W-:Y:S04]  /*00d0*/  STG.E desc[UR6][R2.64], R7 ;  /* 0x0000000702007986 */ /* 0x004fe8000c101906 */
[----:B------:R-:W-:Y:S01]  /*00e0*/  STS [R4], R7 ;  /* 0x0000000704007388 */ /* 0x000fe20000000800 */
[----:B------:R-:W-:Y:S05]  /*00f0*/  EXIT ;  /* 0x000000000000794d */ /* 0x000fea0003800000 */
.L_x_1:
        /* <DEDUP_REMOVED lines=16> */
.L_x_4:


//--------------------- .text._Z7kernel1Pf        --------------------------
	.section	.text._Z7kernel1Pf,"ax",@progbits
	.align	128
        .global         _Z7kernel1Pf
        .type           _Z7kernel1Pf,@function
        .size           _Z7kernel1Pf,(.L_x_5 - _Z7kernel1Pf)
        .other          _Z7kernel1Pf,@"STO_CUDA_ENTRY STV_DEFAULT"
_Z7kernel1Pf:
.text._Z7kernel1Pf:
        /* <DEDUP_REMOVED lines=17> */
.L_x_2:
        /* <DEDUP_REMOVED lines=15> */
.L_x_5:


//--------------------- .nv.shared._Z6warmupPf    --------------------------
	.section	.nv.shared._Z6warmupPf,"aw",@nobits
	.sectionflags	@""
	.align	4
.nv.shared._Z6warmupPf:
	.zero		5120


//--------------------- .nv.shared.reserved.0     --------------------------
	.section	.nv.shared.reserved.0,"aw",@nobits
	.weak		__nv_reservedSMEM_offset_0_alias
	.size		__nv_reservedSMEM_offset_0_alias, 0, 64
	.other		__nv_reservedSMEM_offset_0_alias,@"STO_CUDA_RESERVED_SHARED STV_DEFAULT"
__nv_reservedSMEM_offset_0_alias:
	.zero		0
	.zero		64


//--------------------- .nv.shared._Z7kernel2Pf   --------------------------
	.section	.nv.shared._Z7kernel2Pf,"aw",@nobits
	.sectionflags	@""
	.align	4
.nv.shared._Z7kernel2Pf:
	.zero		5120


//--------------------- .nv.shared._Z7kernel1Pf   --------------------------
	.section	.nv.shared._Z7kernel1Pf,"aw",@nobits
	.sectionflags	@""
	.align	4
.nv.shared._Z7kernel1Pf:
	.zero		5120


//--------------------- .nv.constant0._Z6warmupPf --------------------------
	.section	.nv.constant0._Z6warmupPf,"a",@progbits
	.sectionflags	@""
	.align	4
.nv.constant0._Z6warmupPf:
	.zero		904


//--------------------- .nv.constant0._Z7kernel2Pf --------------------------
	.section	.nv.constant0._Z7kernel2Pf,"a",@progbits
	.sectionflags	@""
	.align	4
.nv.constant0._Z7kernel2Pf:
	.zero		904


//--------------------- .nv.constant0._Z7kernel1Pf --------------------------
	.section	.nv.constant0._Z7kernel1Pf,"a",@progbits
	.sectionflags	@""
	.align	4
.nv.constant0._Z7kernel1Pf:
	.zero		904


//--------------------- SYMBOLS --------------------------

	.type		.nv.reservedSmem.offset0,@object
	.size		.nv.reservedSmem.offset0,0x4
	.type		.nv.reservedSmem.cap,@object
	.size		.nv.reservedSmem.cap,0x4
